	.headerflags	@"EF_CUDA_TEXMODE_UNIFIED EF_CUDA_64BIT_ADDRESS EF_CUDA_ACCELERATORS EF_CUDA_SM90 EF_CUDA_VIRTUAL_SM(EF_CUDA_SM90)"
	.elftype	@"ET_EXEC"


//--------------------- .nv.info                  --------------------------
	.section	.nv.info,"",@"SHT_CUDA_INFO"
	.align	4


	//----- nvinfo : EIATTR_REGCOUNT
	.align		4
        /*0000*/ 	.byte	0x04, 0x2f
        /*0002*/ 	.short	(.L_1 - .L_0)
	.align		4
.L_0:
        /*0004*/ 	.word	index@(triton_poi_fused_convolution_max_pool2d_with_indices_relu_13)
        /*0008*/ 	.word	0x00000020


	//----- nvinfo : EIATTR_MIN_STACK_SIZE
	.align		4
.L_1:
        /*000c*/ 	.byte	0x04, 0x12
        /*000e*/ 	.short	(.L_3 - .L_2)
	.align		4
.L_2:
        /*0010*/ 	.word	index@(triton_poi_fused_convolution_max_pool2d_with_indices_relu_13)
        /*0014*/ 	.word	0x00000000


	//----- nvinfo : EIATTR_FRAME_SIZE
	.align		4
.L_3:
        /*0018*/ 	.byte	0x04, 0x11
        /*001a*/ 	.short	(.L_5 - .L_4)
	.align		4
.L_4:
        /*001c*/ 	.word	index@(triton_poi_fused_convolution_max_pool2d_with_indices_relu_13)
        /*0020*/ 	.word	0x00000000


	//----- nvinfo : EIATTR_MIN_STACK_SIZE
	.align		4
.L_5:
        /*0024*/ 	.byte	0x04, 0x12
        /*0026*/ 	.short	(.L_7 - .L_6)
	.align		4
.L_6:
        /*0028*/ 	.word	index@(triton_poi_fused_convolution_max_pool2d_with_indices_relu_13)
        /*002c*/ 	.word	0x00000000
.L_7:


//--------------------- .nv.info.triton_poi_fused_convolution_max_pool2d_with_indices_relu_13 --------------------------
	.section	.nv.info.triton_poi_fused_convolution_max_pool2d_with_indices_relu_13,"",@"SHT_CUDA_INFO"
	.sectionflags	@""
	.align	4


	//----- nvinfo : EIATTR_CUDA_API_VERSION
	.align		4
        /*0000*/ 	.byte	0x04, 0x37
        /*0002*/ 	.short	(.L_9 - .L_8)
.L_8:
        /*0004*/ 	.word	0x0000007c


	//----- nvinfo : EIATTR_KPARAM_INFO
	.align		4
.L_9:
        /*0008*/ 	.byte	0x04, 0x17
        /*000a*/ 	.short	(.L_11 - .L_10)
.L_10:
        /*000c*/ 	.word	0x00000000
        /*0010*/ 	.short	0x0004
        /*0012*/ 	.short	0x001c
        /*0014*/ 	.byte	0x00, 0xf0, 0x11, 0x00


	//----- nvinfo : EIATTR_KPARAM_INFO
	.align		4
.L_11:
        /*0018*/ 	.byte	0x04, 0x17
        /*001a*/ 	.short	(.L_13 - .L_12)
.L_12:
        /*001c*/ 	.word	0x00000000
        /*0020*/ 	.short	0x0003
        /*0022*/ 	.short	0x0018
        /*0024*/ 	.byte	0x00, 0xf0, 0x11, 0x00


	//----- nvinfo : EIATTR_KPARAM_INFO
	.align		4
.L_13:
        /*0028*/ 	.byte	0x04, 0x17
        /*002a*/ 	.short	(.L_15 - .L_14)
.L_14:
        /*002c*/ 	.word	0x00000000
        /*0030*/ 	.short	0x0002
        /*0032*/ 	.short	0x0010
        /*0034*/ 	.byte	0x00, 0xf4, 0x21, 0x00


	//----- nvinfo : EIATTR_KPARAM_INFO
	.align		4
.L_15:
        /*0038*/ 	.byte	0x04, 0x17
        /*003a*/ 	.short	(.L_17 - .L_16)
.L_16:
        /*003c*/ 	.word	0x00000000
        /*0040*/ 	.short	0x0001
        /*0042*/ 	.short	0x0008
        /*0044*/ 	.byte	0x00, 0xf4, 0x21, 0x00


	//----- nvinfo : EIATTR_KPARAM_INFO
	.align		4
.L_17:
        /*0048*/ 	.byte	0x04, 0x17
        /*004a*/ 	.short	(.L_19 - .L_18)
.L_18:
        /*004c*/ 	.word	0x00000000
        /*0050*/ 	.short	0x0000
        /*0052*/ 	.short	0x0000
        /*0054*/ 	.byte	0x00, 0xf4, 0x21, 0x00


	//----- nvinfo : EIATTR_SPARSE_MMA_MASK
	.align		4
.L_19:
        /*0058*/ 	.byte	0x03, 0x50
        /*005a*/ 	.short	0x0000


	//----- nvinfo : EIATTR_MAXREG_COUNT
	.align		4
        /*005c*/ 	.byte	0x03, 0x1b
        /*005e*/ 	.short	0x00ff


	//----- nvinfo : EIATTR_EXIT_INSTR_OFFSETS
	.align		4
        /*0060*/ 	.byte	0x04, 0x1c
        /*0062*/ 	.short	(.L_21 - .L_20)


	//   ....[0]....
.L_20:
        /*0064*/ 	.word	0x00000c80


	//   ....[1]....
        /*0068*/ 	.word	0x00000ca0


	//----- nvinfo : EIATTR_REQNTID
	.align		4
.L_21:
        /*006c*/ 	.byte	0x04, 0x10
        /*006e*/ 	.short	(.L_23 - .L_22)
.L_22:
        /*0070*/ 	.word	0x00000100
        /*0074*/ 	.word	0x00000001
        /*0078*/ 	.word	0x00000001


	//----- nvinfo : EIATTR_CBANK_PARAM_SIZE
	.align		4
.L_23:
        /*007c*/ 	.byte	0x03, 0x19
        /*007e*/ 	.short	0x0020


	//----- nvinfo : EIATTR_PARAM_CBANK
	.align		4
        /*0080*/ 	.byte	0x04, 0x0a
        /*0082*/ 	.short	(.L_25 - .L_24)
	.align		4
.L_24:
        /*0084*/ 	.word	index@(.nv.constant0.triton_poi_fused_convolution_max_pool2d_with_indices_relu_13)
        /*0088*/ 	.short	0x0210
        /*008a*/ 	.short	0x0020


	//----- nvinfo : EIATTR_SW_WAR
	.align		4
.L_25:
        /*008c*/ 	.byte	0x04, 0x36
        /*008e*/ 	.short	(.L_27 - .L_26)
.L_26:
        /*0090*/ 	.word	0x00000008
.L_27:


//--------------------- .nv.callgraph             --------------------------
	.section	.nv.callgraph,"",@"SHT_CUDA_CALLGRAPH"
	.align	4
	.sectionentsize	8
	.align		4
        /*0000*/ 	.word	0x00000000
	.align		4
        /*0004*/ 	.word	0xffffffff
	.align		4
        /*0008*/ 	.word	0x00000000
	.align		4
        /*000c*/ 	.word	0xfffffffe
	.align		4
        /*0010*/ 	.word	0x00000000
	.align		4
        /*0014*/ 	.word	0xfffffffd
	.align		4
        /*0018*/ 	.word	0x00000000
	.align		4
        /*001c*/ 	.word	0xfffffffc


//--------------------- .text.triton_poi_fused_convolution_max_pool2d_with_indices_relu_13 --------------------------
	.section	.text.triton_poi_fused_convolution_max_pool2d_with_indices_relu_13,"ax",@progbits
	.sectionflags	@"SHF_BARRIERS=1"
	.align	128
        .global         triton_poi_fused_convolution_max_pool2d_with_indices_relu_13
        .type           triton_poi_fused_convolution_max_pool2d_with_indices_relu_13,@function
        .size           triton_poi_fused_convolution_max_pool2d_with_indices_relu_13,(.L_x_1 - triton_poi_fused_convolution_max_pool2d_with_indices_relu_13)
        .other          triton_poi_fused_convolution_max_pool2d_with_indices_relu_13,@"STO_CUDA_ENTRY STV_DEFAULT"
triton_poi_fused_convolution_max_pool2d_with_indices_relu_13:
.text.triton_poi_fused_convolution_max_pool2d_with_indices_relu_13:
[----:B------:R-:W0:Y:S01]  /*0000*/  LDC R1, c[0x0][0x28] ;  /* 0x00000a00ff017b82 */ /* 0x000e220000000800 */
[----:B------:R-:W1:Y:S07]  /*0010*/  S2R R3, SR_TID.X ;  /* 0x0000000000037919 */ /* 0x000e6e0000002100 */
[----:B------:R-:W2:Y:S01]  /*0020*/  S2UR UR4, SR_CTAID.Y ;  /* 0x00000000000479c3 */ /* 0x000ea20000002600 */
[----:B------:R-:W-:Y:S01]  /*0030*/  ULDC.64 UR6, c[0x0][0x208] ;  /* 0x0000820000067ab9 */ /* 0x000fe20000000a00 */
[----:B------:R-:W-:Y:S01]  /*0040*/  CS2R R24, SRZ ;  /* 0x0000000000187805 */ /* 0x000fe2000001ff00 */
[----:B------:R-:W2:Y:S01]  /*0050*/  S2R R4, SR_CTAID.Z ;  /* 0x0000000000047919 */ /* 0x000ea20000002700 */
[----:B------:R-:W3:Y:S04]  /*0060*/  S2R R2, SR_CTAID.X ;  /* 0x0000000000027919 */ /* 0x000ee80000002500 */
[----:B------:R-:W2:Y:S08]  /*0070*/  LDC R5, c[0x0][0x10] ;  /* 0x00000400ff057b82 */ /* 0x000eb00000000800 */
[----:B------:R-:W4:Y:S01]  /*0080*/  LDC.64 R12, c[0x0][0x210] ;  /* 0x00008400ff0c7b82 */ /* 0x000f220000000a00 */
[----:B-1----:R-:W-:Y:S01]  /*0090*/  SHF.R.U32.HI R0, RZ, 0x4, R3 ;  /* 0x00000004ff007819 */ /* 0x002fe20000011603 */
[----:B--2---:R-:W-:-:S03]  /*00a0*/  IMAD R4, R4, R5, UR4 ;  /* 0x0000000404047e24 */ /* 0x004fc6000f8e0205 */
[----:B------:R-:W-:Y:S01]  /*00b0*/  SGXT.U32 R5, R0, 0x4 ;  /* 0x000000040005781a */ /* 0x000fe20000000000 */
[----:B---3--:R-:W-:-:S03]  /*00c0*/  IMAD.SHL.U32 R2, R2, 0x10, RZ ;  /* 0x0000001002027824 */ /* 0x008fc600078e00ff */
[----:B------:R-:W-:Y:S02]  /*00d0*/  PRMT R5, R5, 0x6540, R4 ;  /* 0x0000654005057816 */ /* 0x000fe40000000004 */
[----:B------:R-:W-:Y:S02]  /*00e0*/  LOP3.LUT R0, R2, 0xf, R3, 0xf8, !PT ;  /* 0x0000000f02007812 */ /* 0x000fe400078ef803 */
[C---:B------:R-:W-:Y:S02]  /*00f0*/  LOP3.LUT R6, R5.reuse, 0x10, RZ, 0xfc, !PT ;  /* 0x0000001005067812 */ /* 0x040fe400078efcff */
[----:B------:R-:W-:Y:S01]  /*0100*/  ISETP.GE.AND P0, PT, R0, 0x9, PT ;  /* 0x000000090000780c */ /* 0x000fe20003f06270 */
[C---:B------:R-:W-:Y:S01]  /*0110*/  IMAD R29, R5.reuse, 0x9, R0 ;  /* 0x00000009051d7824 */ /* 0x040fe200078e0200 */
[----:B------:R-:W-:Y:S01]  /*0120*/  LOP3.LUT R7, R5, 0x20, RZ, 0xfc, !PT ;  /* 0x0000002005077812 */ /* 0x000fe200078efcff */
[----:B------:R-:W-:Y:S01]  /*0130*/  IMAD.MOV.U32 R0, RZ, RZ, RZ ;  /* 0x000000ffff007224 */ /* 0x000fe200078e00ff */
[----:B------:R-:W-:Y:S01]  /*0140*/  ISETP.LT.AND P1, PT, R6, 0x20000, !P0 ;  /* 0x000200000600780c */ /* 0x000fe20004721270 */
[----:B------:R-:W-:Y:S01]  /*0150*/  VIADD R11, R29, 0x90 ;  /* 0x000000901d0b7836 */ /* 0x000fe20000000000 */
[----:B------:R-:W-:Y:S01]  /*0160*/  LOP3.LUT R8, R5, 0x30, RZ, 0xfc, !PT ;  /* 0x0000003005087812 */ /* 0x000fe200078efcff */
[----:B------:R-:W-:Y:S01]  /*0170*/  VIADD R17, R29, 0x120 ;  /* 0x000001201d117836 */ /* 0x000fe20000000000 */
[----:B------:R-:W-:Y:S01]  /*0180*/  ISETP.LT.AND P3, PT, R7, 0x20000, !P0 ;  /* 0x000200000700780c */ /* 0x000fe20004761270 */
[----:B----4-:R-:W-:Y:S01]  /*0190*/  IMAD.WIDE R10, R11, 0x4, R12 ;  /* 0x000000040b0a7825 */ /* 0x010fe200078e020c */
[----:B------:R-:W-:-:S02]  /*01a0*/  LOP3.LUT R6, R5, 0x40, RZ, 0xfc, !PT ;  /* 0x0000004005067812 */ /* 0x000fc400078efcff */
[----:B------:R-:W-:Y:S01]  /*01b0*/  ISETP.LT.AND P2, PT, R8, 0x20000, !P0 ;  /* 0x000200000800780c */ /* 0x000fe20004741270 */
[----:B------:R-:W-:Y:S01]  /*01c0*/  VIADD R19, R29, 0x1b0 ;  /* 0x000001b01d137836 */ /* 0x000fe20000000000 */
[----:B------:R-:W-:Y:S01]  /*01d0*/  LOP3.LUT R7, R5, 0x50, RZ, 0xfc, !PT ;  /* 0x0000005005077812 */ /* 0x000fe200078efcff */
[--C-:B------:R-:W-:Y:S01]  /*01e0*/  IMAD.WIDE R16, R17, 0x4, R12.reuse ;  /* 0x0000000411107825 */ /* 0x100fe200078e020c */
[----:B------:R-:W-:Y:S01]  /*01f0*/  LOP3.LUT R8, R5, 0x60, RZ, 0xfc, !PT ;  /* 0x0000006005087812 */ /* 0x000fe200078efcff */
[----:B------:R1:W2:Y:S01]  /*0200*/  @P1 LDG.E.EL R0, desc[UR6][R10.64] ;  /* 0x000000060a001981 */ /* 0x0002a2000c2e1900 */
[----:B------:R-:W-:Y:S01]  /*0210*/  ISETP.LT.AND P6, PT, R6, 0x20000, !P0 ;  /* 0x000200000600780c */ /* 0x000fe200047c1270 */
[----:B------:R-:W-:Y:S01]  /*0220*/  IMAD.MOV.U32 R6, RZ, RZ, RZ ;  /* 0x000000ffff067224 */ /* 0x000fe200078e00ff */
[----:B------:R-:W-:Y:S01]  /*0230*/  ISETP.LT.AND P5, PT, R7, 0x20000, !P0 ;  /* 0x000200000700780c */ /* 0x000fe200047a1270 */
[----:B------:R-:W-:Y:S01]  /*0240*/  VIADD R9, R29, 0x240 ;  /* 0x000002401d097836 */ /* 0x000fe20000000000 */
[----:B------:R-:W-:Y:S01]  /*0250*/  ISETP.LT.AND P4, PT, R8, 0x20000, !P0 ;  /* 0x000200000800780c */ /* 0x000fe20004781270 */
[----:B------:R-:W-:Y:S01]  /*0260*/  IMAD.WIDE R18, R19, 0x4, R12 ;  /* 0x0000000413127825 */ /* 0x000fe200078e020c */
[C---:B------:R-:W-:Y:S01]  /*0270*/  LOP3.LUT R7, R5.reuse, 0x70, RZ, 0xfc, !PT ;  /* 0x0000007005077812 */ /* 0x040fe200078efcff */
[----:B------:R3:W4:Y:S01]  /*0280*/  @P3 LDG.E.EL R6, desc[UR6][R16.64] ;  /* 0x0000000610063981 */ /* 0x000722000c2e1900 */
[----:B------:R-:W-:Y:S01]  /*0290*/  LOP3.LUT R8, R5, 0x80, RZ, 0xfc, !PT ;  /* 0x0000008005087812 */ /* 0x000fe200078efcff */
[----:B------:R-:W-:Y:S01]  /*02a0*/  VIADD R15, R29, 0x2d0 ;  /* 0x000002d01d0f7836 */ /* 0x000fe20000000000 */
[----:B------:R-:W-:-:S02]  /*02b0*/  ISETP.LT.AND P1, PT, R7, 0x20000, !P0 ;  /* 0x000200000700780c */ /* 0x000fc40004721270 */
[----:B------:R-:W-:Y:S02]  /*02c0*/  CS2R R22, SRZ ;  /* 0x0000000000167805 */ /* 0x000fe4000001ff00 */
[----:B------:R-:W-:Y:S01]  /*02d0*/  ISETP.LT.AND P3, PT, R8, 0x20000, !P0 ;  /* 0x000200000800780c */ /* 0x000fe20004761270 */
[--C-:B------:R-:W-:Y:S01]  /*02e0*/  IMAD.WIDE R8, R9, 0x4, R12.reuse ;  /* 0x0000000409087825 */ /* 0x100fe200078e020c */
[C---:B------:R-:W-:Y:S01]  /*02f0*/  LOP3.LUT R7, R5.reuse, 0x90, RZ, 0xfc, !PT ;  /* 0x0000009005077812 */ /* 0x040fe200078efcff */
[----:B------:R5:W4:Y:S01]  /*0300*/  @P2 LDG.E.EL R25, desc[UR6][R18.64] ;  /* 0x0000000612192981 */ /* 0x000b22000c2e1900 */
[----:B-1----:R-:W-:Y:S01]  /*0310*/  LOP3.LUT R10, R5, 0xa0, RZ, 0xfc, !PT ;  /* 0x000000a0050a7812 */ /* 0x002fe200078efcff */
[----:B------:R-:W-:Y:S01]  /*0320*/  IMAD.WIDE R14, R15, 0x4, R12 ;  /* 0x000000040f0e7825 */ /* 0x000fe200078e020c */
[----:B------:R-:W-:Y:S01]  /*0330*/  ISETP.LT.AND P2, PT, R7, 0x20000, !P0 ;  /* 0x000200000700780c */ /* 0x000fe20004741270 */
[----:B------:R-:W4:Y:S01]  /*0340*/  @P6 LDG.E.EL R24, desc[UR6][R8.64] ;  /* 0x0000000608186981 */ /* 0x000f22000c2e1900 */
[----:B------:R-:W-:Y:S01]  /*0350*/  LOP3.LUT R7, R5, 0xb0, RZ, 0xfc, !PT ;  /* 0x000000b005077812 */ /* 0x000fe200078efcff */
[----:B------:R-:W-:-:S02]  /*0360*/  VIADD R21, R29, 0x480 ;  /* 0x000004801d157836 */ /* 0x000fc40000000000 */
[C---:B---3--:R-:W-:Y:S02]  /*0370*/  VIADD R17, R29.reuse, 0x3f0 ;  /* 0x000003f01d117836 */ /* 0x048fe40000000000 */
[----:B-----5:R-:W-:Y:S01]  /*0380*/  VIADD R19, R29, 0x360 ;  /* 0x000003601d137836 */ /* 0x020fe20000000000 */
[----:B------:R-:W-:Y:S01]  /*0390*/  ISETP.LT.AND P6, PT, R10, 0x20000, !P0 ;  /* 0x000200000a00780c */ /* 0x000fe200047c1270 */
[----:B------:R1:W3:Y:S01]  /*03a0*/  @P5 LDG.E.EL R23, desc[UR6][R14.64] ;  /* 0x000000060e175981 */ /* 0x0002e2000c2e1900 */
[----:B------:R-:W-:Y:S01]  /*03b0*/  CS2R R10, SRZ ;  /* 0x00000000000a7805 */ /* 0x000fe2000001ff00 */
[--C-:B------:R-:W-:Y:S01]  /*03c0*/  IMAD.WIDE R18, R19, 0x4, R12.reuse ;  /* 0x0000000413127825 */ /* 0x100fe200078e020c */
[----:B------:R-:W-:Y:S02]  /*03d0*/  ISETP.LT.AND P5, PT, R7, 0x20000, !P0 ;  /* 0x000200000700780c */ /* 0x000fe400047a1270 */
[----:B------:R-:W-:Y:S01]  /*03e0*/  LOP3.LUT R7, R5, 0xc0, RZ, 0xfc, !PT ;  /* 0x000000c005077812 */ /* 0x000fe200078efcff */
[--C-:B------:R-:W-:Y:S01]  /*03f0*/  IMAD.WIDE R16, R17, 0x4, R12.reuse ;  /* 0x0000000411107825 */ /* 0x100fe200078e020c */
[----:B------:R-:W5:Y:S03]  /*0400*/  @P4 LDG.E.EL R22, desc[UR6][R18.64] ;  /* 0x0000000612164981 */ /* 0x000f66000c2e1900 */
[----:B-1----:R-:W-:Y:S01]  /*0410*/  IMAD.WIDE R14, R21, 0x4, R12 ;  /* 0x00000004150e7825 */ /* 0x002fe200078e020c */
[----:B------:R1:W5:Y:S03]  /*0420*/  @P1 LDG.E.EL R11, desc[UR6][R16.64] ;  /* 0x00000006100b1981 */ /* 0x000366000c2e1900 */
[----:B------:R-:W-:-:S02]  /*0430*/  VIADD R21, R29, 0x510 ;  /* 0x000005101d157836 */ /* 0x000fc40000000000 */
[----:B------:R-:W-:Y:S01]  /*0440*/  IMAD.MOV.U32 R9, RZ, RZ, RZ ;  /* 0x000000ffff097224 */ /* 0x000fe200078e00ff */
[----:B------:R-:W-:Y:S01]  /*0450*/  ISETP.LT.AND P4, PT, R7, 0x20000, !P0 ;  /* 0x000200000700780c */ /* 0x000fe20004781270 */
[----:B------:R-:W-:Y:S01]  /*0460*/  IMAD.WIDE R20, R21, 0x4, R12 ;  /* 0x0000000415147825 */ /* 0x000fe200078e020c */
[C---:B------:R-:W-:Y:S01]  /*0470*/  LOP3.LUT R7, R5.reuse, 0xd0, RZ, 0xfc, !PT ;  /* 0x000000d005077812 */ /* 0x040fe200078efcff */
[----:B------:R1:W5:Y:S01]  /*0480*/  @P3 LDG.E.EL R10, desc[UR6][R14.64] ;  /* 0x000000060e0a3981 */ /* 0x000362000c2e1900 */
[C---:B------:R-:W-:Y:S02]  /*0490*/  ISETP.LT.AND P1, PT, R5.reuse, 0x20000, !P0 ;  /* 0x000200000500780c */ /* 0x040fe40004721270 */
[C---:B------:R-:W-:Y:S01]  /*04a0*/  LOP3.LUT R8, R5.reuse, 0xe0, RZ, 0xfc, !PT ;  /* 0x000000e005087812 */ /* 0x040fe200078efcff */
[----:B------:R1:W5:Y:S01]  /*04b0*/  @P2 LDG.E.EL R9, desc[UR6][R20.64] ;  /* 0x0000000614092981 */ /* 0x000362000c2e1900 */
[----:B------:R-:W-:Y:S01]  /*04c0*/  LOP3.LUT R5, R5, 0xf0, RZ, 0xfc, !PT ;  /* 0x000000f005057812 */ /* 0x000fe200078efcff */
[----:B-1----:R-:W-:Y:S01]  /*04d0*/  VIADD R17, R29, 0x630 ;  /* 0x000006301d117836 */ /* 0x002fe20000000000 */
[----:B------:R-:W-:-:S02]  /*04e0*/  ISETP.LT.AND P3, PT, R7, 0x20000, !P0 ;  /* 0x000200000700780c */ /* 0x000fc40004761270 */
[----:B------:R-:W-:Y:S01]  /*04f0*/  ISETP.LT.AND P2, PT, R8, 0x20000, !P0 ;  /* 0x000200000800780c */ /* 0x000fe20004741270 */
[----:B------:R-:W-:Y:S01]  /*0500*/  VIADD R15, R29, 0x5a0 ;  /* 0x000005a01d0f7836 */ /* 0x000fe20000000000 */
[----:B------:R-:W-:Y:S01]  /*0510*/  ISETP.LT.AND P0, PT, R5, 0x20000, !P0 ;  /* 0x000200000500780c */ /* 0x000fe20004701270 */
[----:B------:R-:W-:Y:S02]  /*0520*/  IMAD.MOV.U32 R5, RZ, RZ, RZ ;  /* 0x000000ffff057224 */ /* 0x000fe400078e00ff */
[----:B------:R-:W-:-:S04]  /*0530*/  IMAD.WIDE R16, R17, 0x4, R12 ;  /* 0x0000000411107825 */ /* 0x000fc800078e020c */
[----:B------:R-:W-:Y:S01]  /*0540*/  IMAD.MOV.U32 R8, RZ, RZ, RZ ;  /* 0x000000ffff087224 */ /* 0x000fe200078e00ff */
[----:B------:R1:W5:Y:S01]  /*0550*/  @P5 LDG.E.EL R5, desc[UR6][R16.64] ;  /* 0x0000000610055981 */ /* 0x000362000c2e1900 */
[----:B------:R-:W-:-:S04]  /*0560*/  IMAD.WIDE R14, R15, 0x4, R12 ;  /* 0x000000040f0e7825 */ /* 0x000fc800078e020c */
[C---:B0-----:R-:W-:Y:S01]  /*0570*/  VIADD R19, R29.reuse, 0x6c0 ;  /* 0x000006c01d137836 */ /* 0x041fe20000000000 */
[----:B------:R0:W5:Y:S01]  /*0580*/  @P6 LDG.E.EL R8, desc[UR6][R14.64] ;  /* 0x000000060e086981 */ /* 0x000162000c2e1900 */
[C---:B------:R-:W-:Y:S02]  /*0590*/  VIADD R27, R29.reuse, 0x750 ;  /* 0x000007501d1b7836 */ /* 0x040fe40000000000 */
[C---:B------:R-:W-:Y:S02]  /*05a0*/  VIADD R21, R29.reuse, 0x7e0 ;  /* 0x000007e01d157836 */ /* 0x040fe40000000000 */
[----:B-1----:R-:W-:Y:S02]  /*05b0*/  VIADD R17, R29, 0x870 ;  /* 0x000008701d117836 */ /* 0x002fe40000000000 */
[----:B------:R-:W-:-:S04]  /*05c0*/  IMAD.WIDE R18, R19, 0x4, R12 ;  /* 0x0000000413127825 */ /* 0x000fc800078e020c */
[----:B------:R-:W-:-:S04]  /*05d0*/  IMAD.WIDE R26, R27, 0x4, R12 ;  /* 0x000000041b1a7825 */ /* 0x000fc800078e020c */
[----:B------:R-:W-:-:S04]  /*05e0*/  IMAD.WIDE R20, R21, 0x4, R12 ;  /* 0x0000000415147825 */ /* 0x000fc800078e020c */
[----:B0-----:R-:W-:-:S04]  /*05f0*/  IMAD.WIDE R14, R29, 0x4, R12 ;  /* 0x000000041d0e7825 */ /* 0x001fc800078e020c */
[----:B------:R-:W-:-:S04]  /*0600*/  IMAD.WIDE R12, R17, 0x4, R12 ;  /* 0x00000004110c7825 */ /* 0x000fc800078e020c */
[----:B------:R-:W-:Y:S02]  /*0610*/  IMAD.MOV.U32 R7, RZ, RZ, RZ ;  /* 0x000000ffff077224 */ /* 0x000fe400078e00ff */
[----:B------:R-:W-:Y:S02]  /*0620*/  IMAD.MOV.U32 R28, RZ, RZ, RZ ;  /* 0x000000ffff1c7224 */ /* 0x000fe400078e00ff */
[----:B------:R-:W-:Y:S02]  /*0630*/  IMAD.MOV.U32 R16, RZ, RZ, RZ ;  /* 0x000000ffff107224 */ /* 0x000fe400078e00ff */
[----:B------:R-:W-:Y:S01]  /*0640*/  IMAD.MOV.U32 R29, RZ, RZ, RZ ;  /* 0x000000ffff1d7224 */ /* 0x000fe200078e00ff */
[----:B------:R0:W5:Y:S01]  /*0650*/  @P4 LDG.E.EL R7, desc[UR6][R18.64] ;  /* 0x0000000612074981 */ /* 0x000162000c2e1900 */
[----:B------:R-:W-:-:S03]  /*0660*/  IMAD.MOV.U32 R17, RZ, RZ, RZ ;  /* 0x000000ffff117224 */ /* 0x000fc600078e00ff */
[----:B------:R-:W5:Y:S04]  /*0670*/  @P3 LDG.E.EL R28, desc[UR6][R26.64] ;  /* 0x000000061a1c3981 */ /* 0x000f68000c2e1900 */
[----:B------:R-:W5:Y:S04]  /*0680*/  @P2 LDG.E.EL R16, desc[UR6][R20.64] ;  /* 0x0000000614102981 */ /* 0x000f68000c2e1900 */
[----:B------:R-:W5:Y:S04]  /*0690*/  @P1 LDG.E.EL R29, desc[UR6][R14.64] ;  /* 0x000000060e1d1981 */ /* 0x000f68000c2e1900 */
[----:B------:R1:W5:Y:S01]  /*06a0*/  @P0 LDG.E.EL R17, desc[UR6][R12.64] ;  /* 0x000000060c110981 */ /* 0x000362000c2e1900 */
[----:B0-----:R-:W0:Y:S01]  /*06b0*/  S2R R18, SR_TID.X ;  /* 0x0000000000127919 */ /* 0x001e220000002100 */
[----:B------:R-:W0:Y:S01]  /*06c0*/  S2UR UR5, SR_CgaCtaId ;  /* 0x00000000000579c3 */ /* 0x000e220000008800 */
[----:B------:R-:W-:Y:S01]  /*06d0*/  UMOV UR4, 0x400 ;  /* 0x0000040000047882 */ /* 0x000fe20000000000 */
[----:B-1----:R-:W-:Y:S01]  /*06e0*/  IMAD.SHL.U32 R12, R3, 0x4, RZ ;  /* 0x00000004030c7824 */ /* 0x002fe200078e00ff */
[----:B0-----:R-:W-:Y:S01]  /*06f0*/  UPRMT UR4, UR5, 0x654, UR4 ;  /* 0x0000065405047896 */ /* 0x001fe20008000004 */
[----:B------:R-:W-:Y:S01]  /*0700*/  IMAD.SHL.U32 R19, R18, 0x100, RZ ;  /* 0x0000010012137824 */ /* 0x000fe200078e00ff */
[----:B------:R-:W-:-:S04]  /*0710*/  SHF.R.U32.HI R26, RZ, 0x4, R18 ;  /* 0x00000004ff1a7819 */ /* 0x000fc80000011612 */
[----:B------:R-:W-:Y:S02]  /*0720*/  SGXT.U32 R20, R26, 0x4 ;  /* 0x000000041a14781a */ /* 0x000fe40000000000 */
[----:B------:R-:W-:-:S04]  /*0730*/  LOP3.LUT R19, R19, 0xf00, RZ, 0xc0, !PT ;  /* 0x00000f0013137812 */ /* 0x000fc800078ec0ff */
[C---:B------:R-:W-:Y:S02]  /*0740*/  LOP3.LUT R20, R19.reuse, R20, RZ, 0xfc, !PT ;  /* 0x0000001413147212 */ /* 0x040fe400078efcff */
[----:B------:R-:W-:-:S05]  /*0750*/  LEA.HI R19, R19, UR4, RZ, 0x1c ;  /* 0x0000000413137c11 */ /* 0x000fca000f8fe0ff */
[----:B------:R-:W-:Y:S01]  /*0760*/  IMAD R20, R20, 0x4, R19 ;  /* 0x0000000414147824 */ /* 0x000fe200078e0213 */
[----:B------:R-:W-:Y:S02]  /*0770*/  LOP3.LUT R13, R12, 0xfc, RZ, 0xc0, !PT ;  /* 0x000000fc0c0d7812 */ /* 0x000fe400078ec0ff */
[----:B------:R-:W-:-:S04]  /*0780*/  SHF.R.U32.HI R12, RZ, 0x2, R18 ;  /* 0x00000002ff0c7819 */ /* 0x000fc80000011612 */
[----:B------:R-:W-:Y:S02]  /*0790*/  LOP3.LUT R12, R12, 0x30, RZ, 0xc0, !PT ;  /* 0x000000300c0c7812 */ /* 0x000fe400078ec0ff */
[----:B------:R-:W-:Y:S02]  /*07a0*/  PRMT R4, R13, 0x6540, R4 ;  /* 0x000065400d047816 */ /* 0x000fe40000000004 */
[----:B------:R-:W-:-:S04]  /*07b0*/  SHF.R.U32.HI R3, RZ, 0x6, R3 ;  /* 0x00000006ff037819 */ /* 0x000fc80000011603 */
[----:B------:R-:W-:Y:S02]  /*07c0*/  SGXT.U32 R3, R3, 0x2 ;  /* 0x000000020303781a */ /* 0x000fe40000000000 */
[----:B------:R-:W-:-:S04]  /*07d0*/  ISETP.GE.AND P0, PT, R4, 0x20000, PT ;  /* 0x000200000400780c */ /* 0x000fc80003f06270 */
[----:B------:R-:W-:Y:S01]  /*07e0*/  ISETP.LT.AND P3, PT, R2, RZ, !P0 ;  /* 0x000000ff0200720c */ /* 0x000fe20004761270 */
[----:B--2---:R0:W-:Y:S04]  /*07f0*/  STS [R20+0x40], R0 ;  /* 0x0000400014007388 */ /* 0x0041e80000000800 */
[----:B----4-:R-:W-:Y:S04]  /*0800*/  STS [R20+0x80], R6 ;  /* 0x0000800614007388 */ /* 0x010fe80000000800 */
[----:B------:R-:W-:Y:S04]  /*0810*/  STS [R20+0xc0], R25 ;  /* 0x0000c01914007388 */ /* 0x000fe80000000800 */
[----:B------:R-:W-:Y:S04]  /*0820*/  STS [R20+0x100], R24 ;  /* 0x0001001814007388 */ /* 0x000fe80000000800 */
[----:B---3--:R-:W-:Y:S04]  /*0830*/  STS [R20+0x140], R23 ;  /* 0x0001401714007388 */ /* 0x008fe80000000800 */
[----:B-----5:R1:W-:Y:S04]  /*0840*/  STS [R20+0x180], R22 ;  /* 0x0001801614007388 */ /* 0x0203e80000000800 */
[----:B------:R2:W-:Y:S04]  /*0850*/  STS [R20+0x1c0], R11 ;  /* 0x0001c00b14007388 */ /* 0x0005e80000000800 */
[----:B------:R-:W-:Y:S04]  /*0860*/  STS [R20+0x200], R10 ;  /* 0x0002000a14007388 */ /* 0x000fe80000000800 */
[----:B------:R-:W-:Y:S01]  /*0870*/  STS [R20+0x240], R9 ;  /* 0x0002400914007388 */ /* 0x000fe20000000800 */
[----:B0-----:R-:W-:Y:S01]  /*0880*/  IMAD.SHL.U32 R0, R18, 0x4, RZ ;  /* 0x0000000412007824 */ /* 0x001fe200078e00ff */
[----:B-1----:R-:W0:Y:S02]  /*0890*/  LDC.64 R22, c[0x0][0x218] ;  /* 0x00008600ff167b82 */ /* 0x002e240000000a00 */
[----:B------:R1:W-:Y:S04]  /*08a0*/  STS [R20+0x2c0], R5 ;  /* 0x0002c00514007388 */ /* 0x0003e80000000800 */
[----:B------:R-:W-:Y:S01]  /*08b0*/  STS [R20+0x280], R8 ;  /* 0x0002800814007388 */ /* 0x000fe20000000800 */
[----:B------:R-:W-:Y:S01]  /*08c0*/  LOP3.LUT R0, R0, 0x3fc, RZ, 0xc0, !PT ;  /* 0x000003fc00007812 */ /* 0x000fe200078ec0ff */
[----:B--2---:R-:W-:-:S03]  /*08d0*/  VIADD R11, R12, UR4 ;  /* 0x000000040c0b7c36 */ /* 0x004fc60008000000 */
[C---:B-1----:R-:W-:Y:S01]  /*08e0*/  LOP3.LUT R5, R0.reuse, 0x400, RZ, 0xfc, !PT ;  /* 0x0000040000057812 */ /* 0x042fe200078efcff */
[----:B------:R-:W-:-:S03]  /*08f0*/  IMAD R11, R0, 0x4, R11 ;  /* 0x00000004000b7824 */ /* 0x000fc600078e020b */
[----:B------:R-:W-:Y:S01]  /*0900*/  SHF.R.U32.HI R6, RZ, 0x4, R5 ;  /* 0x00000004ff067819 */ /* 0x000fe20000011605 */
[----:B------:R1:W-:Y:S04]  /*0910*/  STS [R20+0x300], R7 ;  /* 0x0003000714007388 */ /* 0x0003e80000000800 */
[----:B------:R-:W-:Y:S04]  /*0920*/  STS [R20+0x340], R28 ;  /* 0x0003401c14007388 */ /* 0x000fe80000000800 */
[----:B------:R-:W-:Y:S04]  /*0930*/  STS [R20+0x380], R16 ;  /* 0x0003801014007388 */ /* 0x000fe80000000800 */
[----:B------:R-:W-:Y:S04]  /*0940*/  STS [R20], R29 ;  /* 0x0000001d14007388 */ /* 0x000fe80000000800 */
[----:B------:R0:W-:Y:S01]  /*0950*/  STS [R20+0x3c0], R17 ;  /* 0x0003c01114007388 */ /* 0x0001e20000000800 */
[----:B------:R-:W-:Y:S01]  /*0960*/  BAR.SYNC.DEFER_BLOCKING 0x0 ;  /* 0x0000000000007b1d */ /* 0x000fe20000010000 */
[----:B-1----:R-:W-:-:S02]  /*0970*/  LOP3.LUT R7, R0, 0x800, RZ, 0xfc, !PT ;  /* 0x0000080000077812 */ /* 0x002fc400078efcff */
[----:B------:R-:W-:Y:S02]  /*0980*/  LOP3.LUT R8, R0, 0xc00, RZ, 0xfc, !PT ;  /* 0x00000c0000087812 */ /* 0x000fe400078efcff */
[----:B------:R-:W-:Y:S02]  /*0990*/  LOP3.LUT R6, R6, 0x70, RZ, 0xc0, !PT ;  /* 0x0000007006067812 */ /* 0x000fe400078ec0ff */
[----:B------:R-:W-:Y:S02]  /*09a0*/  SHF.R.S32.HI R5, RZ, 0x1f, R4 ;  /* 0x0000001fff057819 */ /* 0x000fe40000011404 */
[----:B------:R-:W-:Y:S02]  /*09b0*/  SHF.R.U32.HI R7, RZ, 0x4, R7 ;  /* 0x00000004ff077819 */ /* 0x000fe40000011607 */
[----:B------:R-:W-:Y:S01]  /*09c0*/  SHF.R.U32.HI R8, RZ, 0x4, R8 ;  /* 0x00000004ff087819 */ /* 0x000fe20000011608 */
[----:B------:R-:W-:Y:S01]  /*09d0*/  VIADD R9, R6, UR4 ;  /* 0x0000000406097c36 */ /* 0x000fe20008000000 */
[----:B------:R-:W-:-:S02]  /*09e0*/  LEA.HI R5, R5, R4, RZ, 0x8 ;  /* 0x0000000405057211 */ /* 0x000fc400078f40ff */
[----:B------:R-:W-:Y:S01]  /*09f0*/  LOP3.LUT R6, R7, 0xb0, RZ, 0xc0, !PT ;  /* 0x000000b007067812 */ /* 0x000fe200078ec0ff */
[----:B------:R-:W1:Y:S01]  /*0a00*/  LDS.128 R16, [R11] ;  /* 0x000000000b107984 */ /* 0x000e620000000c00 */
[----:B------:R-:W-:Y:S01]  /*0a10*/  LOP3.LUT R8, R8, 0xf0, RZ, 0xc0, !PT ;  /* 0x000000f008087812 */ /* 0x000fe200078ec0ff */
[----:B------:R-:W-:Y:S01]  /*0a20*/  IMAD R12, R0, 0x4, R9 ;  /* 0x00000004000c7824 */ /* 0x000fe200078e0209 */
[----:B------:R-:W-:Y:S02]  /*0a30*/  LOP3.LUT R7, R5, 0xffffff00, RZ, 0xc0, !PT ;  /* 0xffffff0005077812 */ /* 0x000fe400078ec0ff */
[----:B------:R-:W-:Y:S01]  /*0a40*/  SHF.R.S32.HI R24, RZ, 0x8, R5 ;  /* 0x00000008ff187819 */ /* 0x000fe20000011405 */
[----:B------:R-:W-:Y:S02]  /*0a50*/  VIADD R5, R6, UR4 ;  /* 0x0000000406057c36 */ /* 0x000fe40008000000 */
[----:B------:R-:W-:Y:S01]  /*0a60*/  VIADD R9, R8, UR4 ;  /* 0x0000000408097c36 */ /* 0x000fe20008000000 */
[----:B------:R-:W2:Y:S01]  /*0a70*/  LDS.128 R12, [R12+0x1000] ;  /* 0x001000000c0c7984 */ /* 0x000ea20000000c00 */
[----:B------:R-:W-:-:S02]  /*0a80*/  IMAD R8, R0, 0x4, R5 ;  /* 0x0000000400087824 */ /* 0x000fc400078e0205 */
[----:B------:R-:W-:Y:S02]  /*0a90*/  IMAD.IADD R7, R4, 0x1, -R7 ;  /* 0x0000000104077824 */ /* 0x000fe400078e0a07 */
[----:B------:R-:W-:Y:S01]  /*0aa0*/  IMAD R5, R0, 0x4, R9 ;  /* 0x0000000400057824 */ /* 0x000fe200078e0209 */
[----:B------:R-:W-:Y:S01]  /*0ab0*/  LOP3.LUT R25, R2, R3, RZ, 0xfc, !PT ;  /* 0x0000000302197212 */ /* 0x000fe200078efcff */
[----:B------:R-:W-:Y:S01]  /*0ac0*/  IMAD R24, R24, 0x900, R7 ;  /* 0x0000090018187824 */ /* 0x000fe200078e0207 */
[----:B------:R-:W3:Y:S04]  /*0ad0*/  LDS.128 R8, [R8+0x2000] ;  /* 0x0020000008087984 */ /* 0x000ee80000000c00 */
[----:B------:R-:W4:Y:S01]  /*0ae0*/  LDS.128 R4, [R5+0x3000] ;  /* 0x0030000005047984 */ /* 0x000f220000000c00 */
[C---:B------:R-:W-:Y:S01]  /*0af0*/  ISETP.LT.AND P1, PT, R25.reuse, 0x9, !P0 ;  /* 0x000000091900780c */ /* 0x040fe20004721270 */
[----:B------:R-:W-:-:S04]  /*0b00*/  IMAD R3, R25, 0x100, R24 ;  /* 0x0000010019037824 */ /* 0x000fc800078e0218 */
[----:B0-----:R-:W-:Y:S01]  /*0b10*/  IMAD.WIDE R20, R3, 0x4, R22 ;  /* 0x0000000403147825 */ /* 0x001fe200078e0216 */
[C---:B------:R-:W-:Y:S02]  /*0b20*/  LOP3.LUT R27, R25.reuse, 0x4, RZ, 0xfc, !PT ;  /* 0x00000004191b7812 */ /* 0x040fe400078efcff */
[----:B------:R-:W-:-:S05]  /*0b30*/  LOP3.LUT R25, R25, 0x8, RZ, 0xfc, !PT ;  /* 0x0000000819197812 */ /* 0x000fca00078efcff */
[----:B-1----:R0:W-:Y:S01]  /*0b40*/  @P1 STG.E.128 desc[UR6][R20.64], R16 ;  /* 0x0000001014001986 */ /* 0x0021e2000c101d06 */
[----:B------:R-:W-:Y:S02]  /*0b50*/  ISETP.LT.AND P2, PT, R27, 0x9, !P0 ;  /* 0x000000091b00780c */ /* 0x000fe40004741270 */
[----:B------:R-:W-:Y:S01]  /*0b60*/  ISETP.LT.AND P0, PT, R25, 0x9, !P0 ;  /* 0x000000091900780c */ /* 0x000fe20004701270 */
[--C-:B------:R-:W-:Y:S01]  /*0b70*/  IMAD R0, R27, 0x100, R24.reuse ;  /* 0x000001001b007824 */ /* 0x100fe200078e0218 */
[----:B0-----:R-:W0:Y:S01]  /*0b80*/  LDC.64 R20, c[0x0][0x220] ;  /* 0x00008800ff147b82 */ /* 0x001e220000000a00 */
[----:B------:R-:W-:Y:S02]  /*0b90*/  IMAD R2, R25, 0x100, R24 ;  /* 0x0000010019027824 */ /* 0x000fe400078e0218 */
[----:B------:R-:W-:Y:S02]  /*0ba0*/  VIADD R27, R3, 0xc00 ;  /* 0x00000c00031b7836 */ /* 0x000fe40000000000 */
[----:B------:R-:W-:-:S04]  /*0bb0*/  IMAD.WIDE R28, R0, 0x4, R22 ;  /* 0x00000004001c7825 */ /* 0x000fc800078e0216 */
[--C-:B------:R-:W-:Y:S01]  /*0bc0*/  IMAD.WIDE R24, R2, 0x4, R22.reuse ;  /* 0x0000000402187825 */ /* 0x100fe200078e0216 */
[----:B--2---:R-:W-:Y:S03]  /*0bd0*/  @P2 STG.E.128 desc[UR6][R28.64], R12 ;  /* 0x0000000c1c002986 */ /* 0x004fe6000c101d06 */
[----:B------:R-:W-:Y:S01]  /*0be0*/  IMAD.WIDE R22, R27, 0x4, R22 ;  /* 0x000000041b167825 */ /* 0x000fe200078e0216 */
[----:B---3--:R0:W-:Y:S04]  /*0bf0*/  @P0 STG.E.128 desc[UR6][R24.64], R8 ;  /* 0x0000000818000986 */ /* 0x0081e8000c101d06 */
[----:B----4-:R1:W-:Y:S01]  /*0c00*/  @P3 STG.E.128 desc[UR6][R22.64], R4 ;  /* 0x0000000416003986 */ /* 0x0103e2000c101d06 */
[----:B0-----:R-:W-:-:S04]  /*0c10*/  IMAD.WIDE R24, R0, 0x4, R20 ;  /* 0x0000000400187825 */ /* 0x001fc800078e0214 */
[----:B-1----:R-:W-:-:S04]  /*0c20*/  IMAD.WIDE R22, R3, 0x4, R20 ;  /* 0x0000000403167825 */ /* 0x002fc800078e0214 */
[--C-:B------:R-:W-:Y:S01]  /*0c30*/  IMAD.WIDE R2, R2, 0x4, R20.reuse ;  /* 0x0000000402027825 */ /* 0x100fe200078e0214 */
[----:B------:R0:W-:Y:S04]  /*0c40*/  @P1 STG.E.128 desc[UR6][R22.64], R16 ;  /* 0x0000001016001986 */ /* 0x0001e8000c101d06 */
[----:B------:R0:W-:Y:S01]  /*0c50*/  @P2 STG.E.128 desc[UR6][R24.64], R12 ;  /* 0x0000000c18002986 */ /* 0x0001e2000c101d06 */
[----:B------:R-:W-:-:S03]  /*0c60*/  IMAD.WIDE R20, R27, 0x4, R20 ;  /* 0x000000041b147825 */ /* 0x000fc600078e0214 */
[----:B------:R0:W-:Y:S02]  /*0c70*/  @P0 STG.E.128 desc[UR6][R2.64], R8 ;  /* 0x0000000802000986 */ /* 0x0001e4000c101d06 */
[----:B0-----:R-:W-:Y:S05]  /*0c80*/  @!P3 EXIT ;  /* 0x000000000000b94d */ /* 0x001fea0003800000 */
[----:B------:R-:W-:Y:S01]  /*0c90*/  STG.E.128 desc[UR6][R20.64], R4 ;  /* 0x0000000414007986 */ /* 0x000fe2000c101d06 */
[----:B------:R-:W-:Y:S05]  /*0ca0*/  EXIT ;  /* 0x000000000000794d */ /* 0x000fea0003800000 */
.L_x_0:
[----:B------:R-:W-:-:S00]  /*0cb0*/  BRA `(.L_x_0) ;  /* 0xfffffffc00fc7947 */ /* 0x000fc0000383ffff */
[----:B------:R-:W-:-:S00]  /*0cc0*/  NOP ;  /* 0x0000000000007918 */ /* 0x000fc00000000000 */
        /* <DEDUP_REMOVED lines=11> */
.L_x_1:


//--------------------- .nv.shared.triton_poi_fused_convolution_max_pool2d_with_indices_relu_13 --------------------------
	.section	.nv.shared.triton_poi_fused_convolution_max_pool2d_with_indices_relu_13,"aw",@nobits
	.sectionflags	@""
	.align	16
	.zero		1024


//--------------------- .nv.constant0.triton_poi_fused_convolution_max_pool2d_with_indices_relu_13 --------------------------
	.section	.nv.constant0.triton_poi_fused_convolution_max_pool2d_with_indices_relu_13,"a",@progbits
	.sectionflags	@""
	.align	4
.nv.constant0.triton_poi_fused_convolution_max_pool2d_with_indices_relu_13:
	.zero		560
